	.headerflags	@"EF_CUDA_TEXMODE_UNIFIED EF_CUDA_64BIT_ADDRESS EF_CUDA_SM86 EF_CUDA_VIRTUAL_SM(EF_CUDA_SM86)"
	.elftype	@"ET_EXEC"


//--------------------- .nv.info                  --------------------------
	.section	.nv.info,"",@"SHT_CUDA_INFO"
	.align	4


	//----- nvinfo : EIATTR_REGCOUNT
	.align		4
        /*0000*/ 	.byte	0x04, 0x2f
        /*0002*/ 	.short	(.L_1 - .L_0)
	.align		4
.L_0:
        /*0004*/ 	.word	index@(triton_)
        /*0008*/ 	.word	0x00000015


	//----- nvinfo : EIATTR_MIN_STACK_SIZE
	.align		4
.L_1:
        /*000c*/ 	.byte	0x04, 0x12
        /*000e*/ 	.short	(.L_3 - .L_2)
	.align		4
.L_2:
        /*0010*/ 	.word	index@(triton_)
        /*0014*/ 	.word	0x00000000


	//----- nvinfo : EIATTR_FRAME_SIZE
	.align		4
.L_3:
        /*0018*/ 	.byte	0x04, 0x11
        /*001a*/ 	.short	(.L_5 - .L_4)
	.align		4
.L_4:
        /*001c*/ 	.word	index@(triton_)
        /*0020*/ 	.word	0x00000000


	//----- nvinfo : EIATTR_MIN_STACK_SIZE
	.align		4
.L_5:
        /*0024*/ 	.byte	0x04, 0x12
        /*0026*/ 	.short	(.L_7 - .L_6)
	.align		4
.L_6:
        /*0028*/ 	.word	index@(triton_)
        /*002c*/ 	.word	0x00000000
.L_7:


//--------------------- .nv.info.triton_          --------------------------
	.section	.nv.info.triton_,"",@"SHT_CUDA_INFO"
	.sectionflags	@""
	.align	4


	//----- nvinfo : EIATTR_CUDA_API_VERSION
	.align		4
        /*0000*/ 	.byte	0x04, 0x37
        /*0002*/ 	.short	(.L_9 - .L_8)
.L_8:
        /*0004*/ 	.word	0x0000007c


	//----- nvinfo : EIATTR_SW2861232_WAR
	.align		4
.L_9:
        /*0008*/ 	.byte	0x01, 0x35
	.zero		2


	//----- nvinfo : EIATTR_PARAM_CBANK
	.align		4
        /*000c*/ 	.byte	0x04, 0x0a
        /*000e*/ 	.short	(.L_11 - .L_10)
	.align		4
.L_10:
        /*0010*/ 	.word	index@(.nv.constant0.triton_)
        /*0014*/ 	.short	0x0160
        /*0016*/ 	.short	0x0058


	//----- nvinfo : EIATTR_CBANK_PARAM_SIZE
	.align		4
.L_11:
        /*0018*/ 	.byte	0x03, 0x19
        /*001a*/ 	.short	0x0058


	//----- nvinfo : EIATTR_KPARAM_INFO
	.align		4
        /*001c*/ 	.byte	0x04, 0x17
        /*001e*/ 	.short	(.L_13 - .L_12)
.L_12:
        /*0020*/ 	.word	0x00000000
        /*0024*/ 	.short	0x000a
        /*0026*/ 	.short	0x0050
        /*0028*/ 	.byte	0x00, 0xf4, 0x21, 0x00


	//----- nvinfo : EIATTR_KPARAM_INFO
	.align		4
.L_13:
        /*002c*/ 	.byte	0x04, 0x17
        /*002e*/ 	.short	(.L_15 - .L_14)
.L_14:
        /*0030*/ 	.word	0x00000000
        /*0034*/ 	.short	0x0009
        /*0036*/ 	.short	0x0048
        /*0038*/ 	.byte	0x00, 0xf0, 0x11, 0x00


	//----- nvinfo : EIATTR_KPARAM_INFO
	.align		4
.L_15:
        /*003c*/ 	.byte	0x04, 0x17
        /*003e*/ 	.short	(.L_17 - .L_16)
.L_16:
        /*0040*/ 	.word	0x00000000
        /*0044*/ 	.short	0x0008
        /*0046*/ 	.short	0x0040
        /*0048*/ 	.byte	0x00, 0xf4, 0x21, 0x00


	//----- nvinfo : EIATTR_KPARAM_INFO
	.align		4
.L_17:
        /*004c*/ 	.byte	0x04, 0x17
        /*004e*/ 	.short	(.L_19 - .L_18)
.L_18:
        /*0050*/ 	.word	0x00000000
        /*0054*/ 	.short	0x0007
        /*0056*/ 	.short	0x0038
        /*0058*/ 	.byte	0x00, 0xf4, 0x21, 0x00


	//----- nvinfo : EIATTR_KPARAM_INFO
	.align		4
.L_19:
        /*005c*/ 	.byte	0x04, 0x17
        /*005e*/ 	.short	(.L_21 - .L_20)
.L_20:
        /*0060*/ 	.word	0x00000000
        /*0064*/ 	.short	0x0006
        /*0066*/ 	.short	0x0030
        /*0068*/ 	.byte	0x00, 0xf4, 0x21, 0x00


	//----- nvinfo : EIATTR_KPARAM_INFO
	.align		4
.L_21:
        /*006c*/ 	.byte	0x04, 0x17
        /*006e*/ 	.short	(.L_23 - .L_22)
.L_22:
        /*0070*/ 	.word	0x00000000
        /*0074*/ 	.short	0x0005
        /*0076*/ 	.short	0x0028
        /*0078*/ 	.byte	0x00, 0xf4, 0x21, 0x00


	//----- nvinfo : EIATTR_KPARAM_INFO
	.align		4
.L_23:
        /*007c*/ 	.byte	0x04, 0x17
        /*007e*/ 	.short	(.L_25 - .L_24)
.L_24:
        /*0080*/ 	.word	0x00000000
        /*0084*/ 	.short	0x0004
        /*0086*/ 	.short	0x0020
        /*0088*/ 	.byte	0x00, 0xf4, 0x21, 0x00


	//----- nvinfo : EIATTR_KPARAM_INFO
	.align		4
.L_25:
        /*008c*/ 	.byte	0x04, 0x17
        /*008e*/ 	.short	(.L_27 - .L_26)
.L_26:
        /*0090*/ 	.word	0x00000000
        /*0094*/ 	.short	0x0003
        /*0096*/ 	.short	0x0018
        /*0098*/ 	.byte	0x00, 0xf4, 0x21, 0x00


	//----- nvinfo : EIATTR_KPARAM_INFO
	.align		4
.L_27:
        /*009c*/ 	.byte	0x04, 0x17
        /*009e*/ 	.short	(.L_29 - .L_28)
.L_28:
        /*00a0*/ 	.word	0x00000000
        /*00a4*/ 	.short	0x0002
        /*00a6*/ 	.short	0x0010
        /*00a8*/ 	.byte	0x00, 0xf4, 0x21, 0x00


	//----- nvinfo : EIATTR_KPARAM_INFO
	.align		4
.L_29:
        /*00ac*/ 	.byte	0x04, 0x17
        /*00ae*/ 	.short	(.L_31 - .L_30)
.L_30:
        /*00b0*/ 	.word	0x00000000
        /*00b4*/ 	.short	0x0001
        /*00b6*/ 	.short	0x0008
        /*00b8*/ 	.byte	0x00, 0xf4, 0x21, 0x00


	//----- nvinfo : EIATTR_KPARAM_INFO
	.align		4
.L_31:
        /*00bc*/ 	.byte	0x04, 0x17
        /*00be*/ 	.short	(.L_33 - .L_32)
.L_32:
        /*00c0*/ 	.word	0x00000000
        /*00c4*/ 	.short	0x0000
        /*00c6*/ 	.short	0x0000
        /*00c8*/ 	.byte	0x00, 0xf4, 0x21, 0x00


	//----- nvinfo : EIATTR_MAXREG_COUNT
	.align		4
.L_33:
        /*00cc*/ 	.byte	0x03, 0x1b
        /*00ce*/ 	.short	0x00ff


	//----- nvinfo : EIATTR_EXIT_INSTR_OFFSETS
	.align		4
        /*00d0*/ 	.byte	0x04, 0x1c
        /*00d2*/ 	.short	(.L_35 - .L_34)


	//   ....[0]....
.L_34:
        /*00d4*/ 	.word	0x00000390


	//----- nvinfo : EIATTR_REQNTID
	.align		4
.L_35:
        /*00d8*/ 	.byte	0x04, 0x10
        /*00da*/ 	.short	(.L_37 - .L_36)
.L_36:
        /*00dc*/ 	.word	0x00000100
        /*00e0*/ 	.word	0x00000001
        /*00e4*/ 	.word	0x00000001
.L_37:


//--------------------- .nv.callgraph             --------------------------
	.section	.nv.callgraph,"",@"SHT_CUDA_CALLGRAPH"
	.align	4
	.sectionentsize	8
	.align		4
        /*0000*/ 	.word	0x00000000
	.align		4
        /*0004*/ 	.word	0xffffffff
	.align		4
        /*0008*/ 	.word	0x00000000
	.align		4
        /*000c*/ 	.word	0xfffffffe
	.align		4
        /*0010*/ 	.word	0x00000000
	.align		4
        /*0014*/ 	.word	0xfffffffd
	.align		4
        /*0018*/ 	.word	0x00000000
	.align		4
        /*001c*/ 	.word	0xfffffffc


//--------------------- .nv.rel.action            --------------------------
	.section	.nv.rel.action,"",@"SHT_CUDA_RELOCINFO"
	.align	8
	.sectionentsize	8
        /*0000*/ 	.byte	0x73, 0x00, 0x00, 0x00, 0x00, 0x00, 0x00, 0x00, 0x00, 0x00, 0x00, 0x11, 0x25, 0x00, 0x05, 0x36


//--------------------- .nv.constant0.triton_     --------------------------
	.section	.nv.constant0.triton_,"a",@progbits
	.sectionflags	@""
	.align	4
.nv.constant0.triton_:
	.zero		440


//--------------------- .text.triton_             --------------------------
	.section	.text.triton_,"ax",@progbits
	.sectioninfo	@"SHI_REGISTERS=21"
	.align	128
        .global         triton_
        .type           triton_,@function
        .size           triton_,(.L_x_1 - triton_)
        .other          triton_,@"STO_CUDA_ENTRY STV_DEFAULT"
triton_:
.text.triton_:
[----:B------:R-:W-:Y:S02]  /*0000*/  MOV R1, c[0x0][0x28] ;  /* 0x00000a0000017a02 */ /* 0x000fe40000000f00 */
[----:B------:R-:W0:Y:S01]  /*0010*/  S2R R3, SR_TID.X ;  /* 0x0000000000037919 */ /* 0x000e220000002100 */
[----:B------:R-:W-:-:S03]  /*0020*/  ULDC.64 UR4, c[0x0][0x118] ;  /* 0x0000460000047ab9 */ /* 0x000fc60000000a00 */
[----:B------:R-:W1:Y:S01]  /*0030*/  S2R R0, SR_CTAID.X ;  /* 0x0000000000007919 */ /* 0x000e620000002500 */
[----:B0-----:R-:W-:-:S05]  /*0040*/  LOP3.LUT R3, R3, 0xff, RZ, 0xc0, !PT ;  /* 0x000000ff03037812 */ /* 0x001fca00078ec0ff */
[----:B-1----:R-:W-:Y:S01]  /*0050*/  IMAD R3, R0, 0x100, R3 ;  /* 0x0000010000037824 */ /* 0x002fe200078e0203 */
[----:B------:R-:W-:-:S03]  /*0060*/  MOV R0, 0x2 ;  /* 0x0000000200007802 */ /* 0x000fc60000000f00 */
[----:B------:R-:W-:-:S05]  /*0070*/  IMAD.HI R2, R3, 0x2aaaaaab, RZ ;  /* 0x2aaaaaab03027827 */ /* 0x000fca00078e02ff */
[----:B------:R-:W-:-:S04]  /*0080*/  SHF.R.U32.HI R5, RZ, 0x1f, R2 ;  /* 0x0000001fff057819 */ /* 0x000fc80000011602 */
[----:B------:R-:W-:-:S05]  /*0090*/  LEA.HI.SX32 R9, R2, R5, 0x17 ;  /* 0x0000000502097211 */ /* 0x000fca00078fbaff */
[----:B------:R-:W-:-:S04]  /*00a0*/  IMAD.WIDE R4, R9, R0, c[0x0][0x180] ;  /* 0x0000600009047625 */ /* 0x000fc800078e0200 */
[CC--:B------:R-:W-:Y:S01]  /*00b0*/  IMAD.WIDE R6, R9.reuse, R0.reuse, c[0x0][0x188] ;  /* 0x0000620009067625 */ /* 0x0c0fe200078e0200 */
[----:B------:R0:W2:Y:S04]  /*00c0*/  LDG.E.EL.U16 R2, [R4.64] ;  /* 0x0000000404027981 */ /* 0x0000a8000c2e1500 */
[----:B------:R1:W3:Y:S01]  /*00d0*/  LDG.E.EL.U16 R16, [R6.64] ;  /* 0x0000000406107981 */ /* 0x0002e2000c2e1500 */
[----:B------:R-:W-:Y:S02]  /*00e0*/  IMAD R15, R9, -0xc00, R3 ;  /* 0xfffff400090f7824 */ /* 0x000fe400078e0203 */
[----:B------:R-:W-:Y:S02]  /*00f0*/  IMAD.MOV.U32 R18, RZ, RZ, 0x4 ;  /* 0x00000004ff127424 */ /* 0x000fe400078e00ff */
[C---:B------:R-:W-:Y:S01]  /*0100*/  IMAD.WIDE R12, R15.reuse, R0, c[0x0][0x190] ;  /* 0x000064000f0c7625 */ /* 0x040fe200078e0200 */
[----:B------:R-:W-:-:S03]  /*0110*/  IADD3 R17, R15, 0x1800, RZ ;  /* 0x000018000f117810 */ /* 0x000fc60007ffe0ff */
[----:B------:R-:W-:Y:S02]  /*0120*/  IMAD.WIDE R10, R3, R18, c[0x0][0x178] ;  /* 0x00005e00030a7625 */ /* 0x000fe400078e0212 */
[----:B------:R-:W4:Y:S02]  /*0130*/  LDG.E.EL.U16 R12, [R12.64] ;  /* 0x000000040c0c7981 */ /* 0x000f24000c2e1500 */
[-C--:B------:R-:W-:Y:S02]  /*0140*/  IMAD.WIDE.U32 R8, R17, R0.reuse, c[0x0][0x170] ;  /* 0x00005c0011087625 */ /* 0x080fe400078e0000 */
[----:B------:R3:W5:Y:S02]  /*0150*/  LDG.E R10, [R10.64] ;  /* 0x000000040a0a7981 */ /* 0x000764000c1e1900 */
[-C--:B------:R-:W-:Y:S02]  /*0160*/  IMAD.WIDE R14, R15, R0.reuse, c[0x0][0x198] ;  /* 0x000066000f0e7625 */ /* 0x080fe400078e0200 */
[----:B------:R2:W4:Y:S02]  /*0170*/  LDG.E.EL.U16 R8, [R8.64] ;  /* 0x0000000408087981 */ /* 0x000524000c2e1500 */
[----:B0-----:R-:W-:-:S02]  /*0180*/  IMAD.WIDE R4, R3, R0, c[0x0][0x160] ;  /* 0x0000580003047625 */ /* 0x001fc400078e0200 */
[----:B------:R-:W4:Y:S02]  /*0190*/  LDG.E.EL.U16 R14, [R14.64] ;  /* 0x000000040e0e7981 */ /* 0x000f24000c2e1500 */
[----:B-1----:R-:W-:Y:S02]  /*01a0*/  IMAD.WIDE.U32 R6, R17, R18, c[0x0][0x168] ;  /* 0x00005a0011067625 */ /* 0x002fe400078e0012 */
[----:B------:R0:W4:Y:S04]  /*01b0*/  LDG.E.U16 R4, [R4.64] ;  /* 0x0000000404047981 */ /* 0x000128000c1e1500 */
[----:B------:R1:W4:Y:S01]  /*01c0*/  LDG.E.EL R6, [R6.64] ;  /* 0x0000000406067981 */ /* 0x000322000c2e1900 */
[----:B--2---:R-:W-:-:S04]  /*01d0*/  SHF.L.U32 R17, R2, 0x10, RZ ;  /* 0x0000001002117819 */ /* 0x004fc800000006ff */
[----:B------:R-:W-:Y:S01]  /*01e0*/  FSETP.GE.AND P0, PT, R17, RZ, PT ;  /* 0x000000ff1100720b */ /* 0x000fe20003f06000 */
[----:B---3--:R-:W-:-:S03]  /*01f0*/  IMAD.U32 R11, R16, 0x10000, RZ ;  /* 0x00010000100b7824 */ /* 0x008fc600078e00ff */
[----:B------:R-:W-:Y:S02]  /*0200*/  SEL R2, R2, RZ, !P0 ;  /* 0x000000ff02027207 */ /* 0x000fe40004000000 */
[----:B------:R-:W-:Y:S02]  /*0210*/  FSETP.GTU.AND P0, PT, R11, RZ, PT ;  /* 0x000000ff0b00720b */ /* 0x000fe40003f0c000 */
[----:B------:R-:W-:Y:S02]  /*0220*/  SHF.L.U32 R2, R2, 0x10, RZ ;  /* 0x0000001002027819 */ /* 0x000fe400000006ff */
[----:B------:R-:W-:-:S03]  /*0230*/  SEL R16, R16, RZ, P0 ;  /* 0x000000ff10107207 */ /* 0x000fc60000000000 */
[----:B------:R-:W-:Y:S02]  /*0240*/  FADD R2, RZ, -R2 ;  /* 0x80000002ff027221 */ /* 0x000fe40000000000 */
[----:B------:R-:W-:-:S05]  /*0250*/  IMAD.U32 R9, R16, 0x10000, RZ ;  /* 0x0001000010097824 */ /* 0x000fca00078e00ff */
[C---:B------:R-:W-:Y:S02]  /*0260*/  FSETP.GT.AND P0, PT, R2.reuse, R9, PT ;  /* 0x000000090200720b */ /* 0x040fe40003f04000 */
[----:B------:R-:W-:-:S11]  /*0270*/  FSETP.NAN.AND P1, PT, R2, R2, PT ;  /* 0x000000020200720b */ /* 0x000fd60003f28000 */
[----:B------:R-:W-:-:S05]  /*0280*/  @!P0 FSEL R2, R2, R9, P1 ;  /* 0x0000000902028208 */ /* 0x000fca0000800000 */
[----:B0-----:R-:W-:-:S05]  /*0290*/  FMUL R5, R2, 0.0078740157186985015869 ;  /* 0x3c01020402057820 */ /* 0x001fca0000400000 */
[C---:B------:R-:W-:Y:S02]  /*02a0*/  FSETP.GT.AND P0, PT, R5.reuse, 9.9999997473787516356e-06, PT ;  /* 0x3727c5ac0500780b */ /* 0x040fe40003f04000 */
[----:B------:R-:W-:Y:S02]  /*02b0*/  FSETP.NAN.AND P1, PT, R5, R5, PT ;  /* 0x000000050500720b */ /* 0x000fe40003f28000 */
[----:B-----5:R-:W-:Y:S01]  /*02c0*/  I2FP.F32.S32 R10, R10 ;  /* 0x0000000a000a7245 */ /* 0x020fe20000201400 */
[----:B----4-:R-:W-:Y:S01]  /*02d0*/  IMAD.U32 R12, R12, 0x10000, RZ ;  /* 0x000100000c0c7824 */ /* 0x010fe200078e00ff */
[----:B-1----:R-:W-:Y:S02]  /*02e0*/  SHF.L.U32 R7, R8, 0x10, RZ ;  /* 0x0000001008077819 */ /* 0x002fe400000006ff */
[----:B------:R-:W-:-:S05]  /*02f0*/  SHF.L.U32 R9, R14, 0x10, RZ ;  /* 0x000000100e097819 */ /* 0x000fca00000006ff */
[----:B------:R-:W-:Y:S01]  /*0300*/  @!P0 FSEL R5, R5, 9.9999997473787516356e-06, P1 ;  /* 0x3727c5ac05058808 */ /* 0x000fe20000800000 */
[----:B------:R-:W-:Y:S01]  /*0310*/  FADD R6, R6, R7 ;  /* 0x0000000706067221 */ /* 0x000fe20000000000 */
[----:B------:R-:W-:-:S03]  /*0320*/  SHF.L.U32 R4, R4, 0x10, RZ ;  /* 0x0000001004047819 */ /* 0x000fc600000006ff */
[----:B------:R-:W-:-:S04]  /*0330*/  FMUL R5, R10, R5 ;  /* 0x000000050a057220 */ /* 0x000fc80000400000 */
[----:B------:R-:W-:-:S04]  /*0340*/  FFMA R5, R12, R5, R9 ;  /* 0x000000050c057223 */ /* 0x000fc80000000009 */
[----:B------:R-:W-:Y:S01]  /*0350*/  FFMA R4, R5, R6, R4 ;  /* 0x0000000605047223 */ /* 0x000fe20000000004 */
[----:B------:R-:W-:-:S04]  /*0360*/  IMAD.WIDE R2, R3, R0, c[0x0][0x1a0] ;  /* 0x0000680003027625 */ /* 0x000fc800078e0200 */
[----:B------:R-:W-:-:S05]  /*0370*/  F2FP.BF16.PACK_AB R4, RZ, R4 ;  /* 0x00000004ff04723e */ /* 0x000fca00000010ff */
[----:B------:R-:W-:Y:S01]  /*0380*/  STG.E.U16 [R2.64], R4 ;  /* 0x0000000402007986 */ /* 0x000fe2000c101504 */
[----:B------:R-:W-:Y:S05]  /*0390*/  EXIT ;  /* 0x000000000000794d */ /* 0x000fea0003800000 */
.L_x_0:
[----:B------:R-:W-:-:S00]  /*03a0*/  BRA `(.L_x_0) ;  /* 0xfffffff000007947 */ /* 0x000fc0000383ffff */
[----:B------:R-:W-:-:S00]  /*03b0*/  NOP ;  /* 0x0000000000007918 */ /* 0x000fc00000000000 */
        /* <DEDUP_REMOVED lines=12> */
.L_x_1:
